	.headerflags	@"EF_CUDA_TEXMODE_UNIFIED EF_CUDA_64BIT_ADDRESS EF_CUDA_ACCELERATORS EF_CUDA_SM90 EF_CUDA_VIRTUAL_SM(EF_CUDA_SM90)"
	.elftype	@"ET_EXEC"


//--------------------- .nv.info                  --------------------------
	.section	.nv.info,"",@"SHT_CUDA_INFO"
	.align	4


	//----- nvinfo : EIATTR_REGCOUNT
	.align		4
        /*0000*/ 	.byte	0x04, 0x2f
        /*0002*/ 	.short	(.L_3 - .L_2)
	.align		4
.L_2:
        /*0004*/ 	.word	index@(triton_poi_fused__native_batch_norm_legit_no_training_convolution_relu_1)
        /*0008*/ 	.word	0x0000001a


	//----- nvinfo : EIATTR_MIN_STACK_SIZE
	.align		4
.L_3:
        /*000c*/ 	.byte	0x04, 0x12
        /*000e*/ 	.short	(.L_5 - .L_4)
	.align		4
.L_4:
        /*0010*/ 	.word	index@(triton_poi_fused__native_batch_norm_legit_no_training_convolution_relu_1)
        /*0014*/ 	.word	0x00000000


	//----- nvinfo : EIATTR_FRAME_SIZE
	.align		4
.L_5:
        /*0018*/ 	.byte	0x04, 0x11
        /*001a*/ 	.short	(.L_7 - .L_6)
	.align		4
.L_6:
        /*001c*/ 	.word	index@(triton_poi_fused__native_batch_norm_legit_no_training_convolution_relu_1)
        /*0020*/ 	.word	0x00000000


	//----- nvinfo : EIATTR_MIN_STACK_SIZE
	.align		4
.L_7:
        /*0024*/ 	.byte	0x04, 0x12
        /*0026*/ 	.short	(.L_9 - .L_8)
	.align		4
.L_8:
        /*0028*/ 	.word	index@(triton_poi_fused__native_batch_norm_legit_no_training_convolution_relu_1)
        /*002c*/ 	.word	0x00000000
.L_9:


//--------------------- .nv.info.triton_poi_fused__native_batch_norm_legit_no_training_convolution_relu_1 --------------------------
	.section	.nv.info.triton_poi_fused__native_batch_norm_legit_no_training_convolution_relu_1,"",@"SHT_CUDA_INFO"
	.sectionflags	@""
	.align	4


	//----- nvinfo : EIATTR_CUDA_API_VERSION
	.align		4
        /*0000*/ 	.byte	0x04, 0x37
        /*0002*/ 	.short	(.L_11 - .L_10)
.L_10:
        /*0004*/ 	.word	0x0000007c


	//----- nvinfo : EIATTR_KPARAM_INFO
	.align		4
.L_11:
        /*0008*/ 	.byte	0x04, 0x17
        /*000a*/ 	.short	(.L_13 - .L_12)
.L_12:
        /*000c*/ 	.word	0x00000000
        /*0010*/ 	.short	0x0007
        /*0012*/ 	.short	0x0038
        /*0014*/ 	.byte	0x00, 0xf0, 0x11, 0x00


	//----- nvinfo : EIATTR_KPARAM_INFO
	.align		4
.L_13:
        /*0018*/ 	.byte	0x04, 0x17
        /*001a*/ 	.short	(.L_15 - .L_14)
.L_14:
        /*001c*/ 	.word	0x00000000
        /*0020*/ 	.short	0x0006
        /*0022*/ 	.short	0x0030
        /*0024*/ 	.byte	0x00, 0xf4, 0x21, 0x00


	//----- nvinfo : EIATTR_KPARAM_INFO
	.align		4
.L_15:
        /*0028*/ 	.byte	0x04, 0x17
        /*002a*/ 	.short	(.L_17 - .L_16)
.L_16:
        /*002c*/ 	.word	0x00000000
        /*0030*/ 	.short	0x0005
        /*0032*/ 	.short	0x0028
        /*0034*/ 	.byte	0x00, 0xf4, 0x21, 0x00


	//----- nvinfo : EIATTR_KPARAM_INFO
	.align		4
.L_17:
        /*0038*/ 	.byte	0x04, 0x17
        /*003a*/ 	.short	(.L_19 - .L_18)
.L_18:
        /*003c*/ 	.word	0x00000000
        /*0040*/ 	.short	0x0004
        /*0042*/ 	.short	0x0020
        /*0044*/ 	.byte	0x00, 0xf4, 0x21, 0x00


	//----- nvinfo : EIATTR_KPARAM_INFO
	.align		4
.L_19:
        /*0048*/ 	.byte	0x04, 0x17
        /*004a*/ 	.short	(.L_21 - .L_20)
.L_20:
        /*004c*/ 	.word	0x00000000
        /*0050*/ 	.short	0x0003
        /*0052*/ 	.short	0x0018
        /*0054*/ 	.byte	0x00, 0xf4, 0x21, 0x00


	//----- nvinfo : EIATTR_KPARAM_INFO
	.align		4
.L_21:
        /*0058*/ 	.byte	0x04, 0x17
        /*005a*/ 	.short	(.L_23 - .L_22)
.L_22:
        /*005c*/ 	.word	0x00000000
        /*0060*/ 	.short	0x0002
        /*0062*/ 	.short	0x0010
        /*0064*/ 	.byte	0x00, 0xf4, 0x21, 0x00


	//----- nvinfo : EIATTR_KPARAM_INFO
	.align		4
.L_23:
        /*0068*/ 	.byte	0x04, 0x17
        /*006a*/ 	.short	(.L_25 - .L_24)
.L_24:
        /*006c*/ 	.word	0x00000000
        /*0070*/ 	.short	0x0001
        /*0072*/ 	.short	0x0008
        /*0074*/ 	.byte	0x00, 0xf4, 0x21, 0x00


	//----- nvinfo : EIATTR_KPARAM_INFO
	.align		4
.L_25:
        /*0078*/ 	.byte	0x04, 0x17
        /*007a*/ 	.short	(.L_27 - .L_26)
.L_26:
        /*007c*/ 	.word	0x00000000
        /*0080*/ 	.short	0x0000
        /*0082*/ 	.short	0x0000
        /*0084*/ 	.byte	0x00, 0xf4, 0x21, 0x00


	//----- nvinfo : EIATTR_SPARSE_MMA_MASK
	.align		4
.L_27:
        /*0088*/ 	.byte	0x03, 0x50
        /*008a*/ 	.short	0x0000


	//----- nvinfo : EIATTR_MAXREG_COUNT
	.align		4
        /*008c*/ 	.byte	0x03, 0x1b
        /*008e*/ 	.short	0x00ff


	//----- nvinfo : EIATTR_EXIT_INSTR_OFFSETS
	.align		4
        /*0090*/ 	.byte	0x04, 0x1c
        /*0092*/ 	.short	(.L_29 - .L_28)


	//   ....[0]....
.L_28:
        /*0094*/ 	.word	0x00000510


	//   ....[1]....
        /*0098*/ 	.word	0x00000530


	//----- nvinfo : EIATTR_REQNTID
	.align		4
.L_29:
        /*009c*/ 	.byte	0x04, 0x10
        /*009e*/ 	.short	(.L_31 - .L_30)
.L_30:
        /*00a0*/ 	.word	0x00000080
        /*00a4*/ 	.word	0x00000001
        /*00a8*/ 	.word	0x00000001


	//----- nvinfo : EIATTR_CBANK_PARAM_SIZE
	.align		4
.L_31:
        /*00ac*/ 	.byte	0x03, 0x19
        /*00ae*/ 	.short	0x003c


	//----- nvinfo : EIATTR_PARAM_CBANK
	.align		4
        /*00b0*/ 	.byte	0x04, 0x0a
        /*00b2*/ 	.short	(.L_33 - .L_32)
	.align		4
.L_32:
        /*00b4*/ 	.word	index@(.nv.constant0.triton_poi_fused__native_batch_norm_legit_no_training_convolution_relu_1)
        /*00b8*/ 	.short	0x0210
        /*00ba*/ 	.short	0x003c


	//----- nvinfo : EIATTR_SW_WAR
	.align		4
.L_33:
        /*00bc*/ 	.byte	0x04, 0x36
        /*00be*/ 	.short	(.L_35 - .L_34)
.L_34:
        /*00c0*/ 	.word	0x00000008
.L_35:


//--------------------- .nv.callgraph             --------------------------
	.section	.nv.callgraph,"",@"SHT_CUDA_CALLGRAPH"
	.align	4
	.sectionentsize	8
	.align		4
        /*0000*/ 	.word	0x00000000
	.align		4
        /*0004*/ 	.word	0xffffffff
	.align		4
        /*0008*/ 	.word	0x00000000
	.align		4
        /*000c*/ 	.word	0xfffffffe
	.align		4
        /*0010*/ 	.word	0x00000000
	.align		4
        /*0014*/ 	.word	0xfffffffd
	.align		4
        /*0018*/ 	.word	0x00000000
	.align		4
        /*001c*/ 	.word	0xfffffffc


//--------------------- .nv.constant4             --------------------------
	.section	.nv.constant4,"a",@progbits
	.align	8
	.align		8
.nv.constant4:
        /*0000*/ 	.dword	_$_str
	.align		8
        /*0008*/ 	.dword	_$_str_$_2


//--------------------- .text.triton_poi_fused__native_batch_norm_legit_no_training_convolution_relu_1 --------------------------
	.section	.text.triton_poi_fused__native_batch_norm_legit_no_training_convolution_relu_1,"ax",@progbits
	.align	128
        .global         triton_poi_fused__native_batch_norm_legit_no_training_convolution_relu_1
        .type           triton_poi_fused__native_batch_norm_legit_no_training_convolution_relu_1,@function
        .size           triton_poi_fused__native_batch_norm_legit_no_training_convolution_relu_1,(.L_x_1 - triton_poi_fused__native_batch_norm_legit_no_training_convolution_relu_1)
        .other          triton_poi_fused__native_batch_norm_legit_no_training_convolution_relu_1,@"STO_CUDA_ENTRY STV_DEFAULT"
triton_poi_fused__native_batch_norm_legit_no_training_convolution_relu_1:
.text.triton_poi_fused__native_batch_norm_legit_no_training_convolution_relu_1:
[----:B------:R-:W0:Y:S01]  /*0000*/  LDC R1, c[0x0][0x28] ;  /* 0x00000a00ff017b82 */ /* 0x000e220000000800 */
[----:B------:R-:W1:Y:S01]  /*0010*/  S2R R0, SR_TID.X ;  /* 0x0000000000007919 */ /* 0x000e620000002100 */
[----:B------:R-:W-:Y:S01]  /*0020*/  CS2R R16, SRZ ;  /* 0x0000000000107805 */ /* 0x000fe2000001ff00 */
[----:B------:R-:W-:-:S05]  /*0030*/  ULDC.64 UR4, c[0x0][0x208] ;  /* 0x0000820000047ab9 */ /* 0x000fca0000000a00 */
[----:B------:R-:W2:Y:S01]  /*0040*/  LDC.64 R14, c[0x0][0x218] ;  /* 0x00008600ff0e7b82 */ /* 0x000ea20000000a00 */
[----:B------:R-:W3:Y:S07]  /*0050*/  S2R R5, SR_CTAID.X ;  /* 0x0000000000057919 */ /* 0x000eee0000002500 */
[----:B------:R-:W4:Y:S08]  /*0060*/  LDC.64 R22, c[0x0][0x210] ;  /* 0x00008400ff167b82 */ /* 0x000f300000000a00 */
[----:B------:R-:W5:Y:S08]  /*0070*/  LDC.64 R20, c[0x0][0x220] ;  /* 0x00008800ff147b82 */ /* 0x000f700000000a00 */
[----:B------:R-:W2:Y:S01]  /*0080*/  LDC.64 R8, c[0x0][0x230] ;  /* 0x00008c00ff087b82 */ /* 0x000ea20000000a00 */
[----:B-1----:R-:W-:-:S07]  /*0090*/  IMAD.SHL.U32 R0, R0, 0x2, RZ ;  /* 0x0000000200007824 */ /* 0x002fce00078e00ff */
[----:B------:R-:W1:Y:S01]  /*00a0*/  LDC.64 R6, c[0x0][0x238] ;  /* 0x00008e00ff067b82 */ /* 0x000e620000000a00 */
[----:B---3--:R-:W-:Y:S02]  /*00b0*/  SHF.R.S32.HI R3, RZ, 0x17, R5 ;  /* 0x00000017ff037819 */ /* 0x008fe40000011405 */
[----:B------:R-:W-:Y:S02]  /*00c0*/  LOP3.LUT R0, R0, 0xfe, RZ, 0xc0, !PT ;  /* 0x000000fe00007812 */ /* 0x000fe400078ec0ff */
[----:B------:R-:W-:-:S03]  /*00d0*/  SGXT R3, R3, 0x1 ;  /* 0x000000010303781a */ /* 0x000fc60000000200 */
[----:B------:R-:W-:Y:S02]  /*00e0*/  IMAD R0, R5, 0x100, R0 ;  /* 0x0000010005007824 */ /* 0x000fe400078e0200 */
[----:B------:R-:W3:Y:S03]  /*00f0*/  LDC.64 R4, c[0x0][0x228] ;  /* 0x00008a00ff047b82 */ /* 0x000ee60000000a00 */
[----:B------:R-:W-:Y:S02]  /*0100*/  LEA.HI R3, R3, R0, RZ, 0x2 ;  /* 0x0000000003037211 */ /* 0x000fe400078f10ff */
[----:B------:R-:W-:Y:S02]  /*0110*/  ISETP.GE.AND P0, PT, R0, 0x800, PT ;  /* 0x000008000000780c */ /* 0x000fe40003f06270 */
[--C-:B------:R-:W-:Y:S02]  /*0120*/  SHF.R.S32.HI R19, RZ, 0x2, R3.reuse ;  /* 0x00000002ff137819 */ /* 0x100fe40000011403 */
[----:B------:R-:W-:-:S04]  /*0130*/  SHF.R.S32.HI R2, RZ, 0x1f, R3 ;  /* 0x0000001fff027819 */ /* 0x000fc80000011403 */
[----:B------:R-:W-:-:S04]  /*0140*/  LEA.HI R2, R2, R19, RZ, 0x7 ;  /* 0x0000001302027211 */ /* 0x000fc800078f38ff */
[----:B------:R-:W-:-:S04]  /*0150*/  LOP3.LUT R2, R2, 0xffffff80, RZ, 0xc0, !PT ;  /* 0xffffff8002027812 */ /* 0x000fc800078ec0ff */
[----:B------:R-:W-:-:S05]  /*0160*/  IADD3 R19, R19, -R2, RZ ;  /* 0x8000000213137210 */ /* 0x000fca0007ffe0ff */
[----:B---3--:R-:W-:-:S05]  /*0170*/  IMAD.WIDE R4, R19, 0x4, R4 ;  /* 0x0000000413047825 */ /* 0x008fca00078e0204 */
[----:B------:R-:W3:Y:S04]  /*0180*/  @!P0 LDG.E.EL R16, desc[UR4][R4.64] ;  /* 0x0000000404108981 */ /* 0x000ee8000c2e1900 */
[----:B------:R4:W3:Y:S01]  /*0190*/  @!P0 LDG.E.EL R17, desc[UR4][R4.64] ;  /* 0x0000000404118981 */ /* 0x0008e2000c2e1900 */
[----:B------:R-:W-:Y:S02]  /*01a0*/  CS2R R12, SRZ ;  /* 0x00000000000c7805 */ /* 0x000fe4000001ff00 */
[----:B------:R-:W-:Y:S02]  /*01b0*/  CS2R R10, SRZ ;  /* 0x00000000000a7805 */ /* 0x000fe4000001ff00 */
[----:B------:R-:W-:Y:S01]  /*01c0*/  CS2R R2, SRZ ;  /* 0x0000000000027805 */ /* 0x000fe2000001ff00 */
[----:B--2---:R-:W-:-:S05]  /*01d0*/  IMAD.WIDE R14, R19, 0x4, R14 ;  /* 0x00000004130e7825 */ /* 0x004fca00078e020e */
[----:B------:R-:W2:Y:S01]  /*01e0*/  @!P0 LDG.E.EL R13, desc[UR4][R14.64] ;  /* 0x000000040e0d8981 */ /* 0x000ea2000c2e1900 */
[----:B----4-:R-:W-:-:S03]  /*01f0*/  IMAD.WIDE R4, R0, 0x4, R22 ;  /* 0x0000000400047825 */ /* 0x010fc600078e0216 */
[----:B------:R-:W4:Y:S01]  /*0200*/  @!P0 LDG.E.EL R10, desc[UR4][R14.64] ;  /* 0x000000040e0a8981 */ /* 0x000f22000c2e1900 */
[----:B-----5:R-:W-:-:S03]  /*0210*/  IMAD.WIDE R22, R19, 0x4, R20 ;  /* 0x0000000413167825 */ /* 0x020fc600078e0214 */
[----:B------:R-:W2:Y:S01]  /*0220*/  @!P0 LDG.E.64 R2, desc[UR4][R4.64] ;  /* 0x0000000404028981 */ /* 0x000ea2000c1e1b00 */
[C---:B0-----:R-:W-:Y:S01]  /*0230*/  IMAD.WIDE R8, R19.reuse, 0x4, R8 ;  /* 0x0000000413087825 */ /* 0x041fe200078e0208 */
[----:B------:R-:W-:Y:S02]  /*0240*/  CS2R R20, SRZ ;  /* 0x0000000000147805 */ /* 0x000fe4000001ff00 */
[----:B------:R-:W5:Y:S01]  /*0250*/  @!P0 LDG.E.EL R11, desc[UR4][R22.64] ;  /* 0x00000004160b8981 */ /* 0x000f62000c2e1900 */
[----:B-1----:R-:W-:Y:S01]  /*0260*/  IMAD.WIDE R6, R19, 0x4, R6 ;  /* 0x0000000413067825 */ /* 0x002fe200078e0206 */
[----:B------:R-:W-:Y:S02]  /*0270*/  CS2R R18, SRZ ;  /* 0x0000000000127805 */ /* 0x000fe4000001ff00 */
[----:B------:R-:W2:Y:S04]  /*0280*/  @!P0 LDG.E.EL R12, desc[UR4][R22.64] ;  /* 0x00000004160c8981 */ /* 0x000ea8000c2e1900 */
[----:B------:R-:W2:Y:S04]  /*0290*/  @!P0 LDG.E.EL R20, desc[UR4][R8.64] ;  /* 0x0000000408148981 */ /* 0x000ea8000c2e1900 */
[----:B------:R0:W2:Y:S04]  /*02a0*/  @!P0 LDG.E.EL R21, desc[UR4][R8.64] ;  /* 0x0000000408158981 */ /* 0x0000a8000c2e1900 */
[----:B------:R-:W2:Y:S04]  /*02b0*/  @!P0 LDG.E.EL R19, desc[UR4][R6.64] ;  /* 0x0000000406138981 */ /* 0x000ea8000c2e1900 */
[----:B------:R1:W2:Y:S01]  /*02c0*/  @!P0 LDG.E.EL R18, desc[UR4][R6.64] ;  /* 0x0000000406128981 */ /* 0x0002a2000c2e1900 */
[----:B0-----:R-:W-:Y:S01]  /*02d0*/  HFMA2.MMA R8, -RZ, RZ, 1.625, 0 ;  /* 0x3e800000ff087435 */ /* 0x001fe200000001ff */
[----:B-1----:R-:W0:Y:S02]  /*02e0*/  LDC.64 R6, c[0x0][0x240] ;  /* 0x00009000ff067b82 */ /* 0x002e240000000a00 */
[----:B0-----:R-:W-:-:S04]  /*02f0*/  IMAD.WIDE R6, R0, 0x4, R6 ;  /* 0x0000000400067825 */ /* 0x001fc800078e0206 */
[----:B---3--:R-:W-:Y:S01]  /*0300*/  FADD R16, R16, 9.9999997473787516356e-06 ;  /* 0x3727c5ac10107421 */ /* 0x008fe20000000000 */
[----:B------:R-:W-:-:S03]  /*0310*/  FADD R17, R17, 9.9999997473787516356e-06 ;  /* 0x3727c5ac11117421 */ /* 0x000fc60000000000 */
[----:B------:R-:W0:Y:S08]  /*0320*/  MUFU.SQRT R14, R16 ;  /* 0x00000010000e7308 */ /* 0x000e300000002000 */
[----:B------:R-:W1:Y:S01]  /*0330*/  MUFU.SQRT R15, R17 ;  /* 0x00000011000f7308 */ /* 0x000e620000002000 */
[C---:B0-----:R-:W-:Y:S02]  /*0340*/  FSETP.GT.AND P1, PT, R14.reuse, 8.50705917302346158658e+37, PT ;  /* 0x7e8000000e00780b */ /* 0x041fe40003f24000 */
[----:B------:R-:W-:-:S02]  /*0350*/  FSETP.GEU.AND P3, PT, R14, 1.175494350822287508e-38, PT ;  /* 0x008000000e00780b */ /* 0x000fc40003f6e000 */
[C---:B-1----:R-:W-:Y:S02]  /*0360*/  FSETP.GT.AND P2, PT, R15.reuse, 8.50705917302346158658e+37, PT ;  /* 0x7e8000000f00780b */ /* 0x042fe40003f44000 */
[----:B------:R-:W-:-:S07]  /*0370*/  FSETP.GEU.AND P4, PT, R15, 1.175494350822287508e-38, PT ;  /* 0x008000000f00780b */ /* 0x000fce0003f8e000 */
[----:B------:R-:W-:-:S04]  /*0380*/  @P1 FMUL R14, R14, 0.25 ;  /* 0x3e8000000e0e1820 */ /* 0x000fc80000400000 */
[----:B------:R-:W-:Y:S01]  /*0390*/  @!P3 FMUL R14, R14, 16777216 ;  /* 0x4b8000000e0eb820 */ /* 0x000fe20000400000 */
[----:B------:R-:W-:-:S04]  /*03a0*/  @P2 FMUL R15, R15, 0.25 ;  /* 0x3e8000000f0f2820 */ /* 0x000fc80000400000 */
[----:B------:R-:W-:Y:S01]  /*03b0*/  @!P4 FMUL R15, R15, 16777216 ;  /* 0x4b8000000f0fc820 */ /* 0x000fe20000400000 */
[----:B------:R-:W0:Y:S01]  /*03c0*/  MUFU.RCP R14, R14 ;  /* 0x0000000e000e7308 */ /* 0x000e220000001000 */
[----:B------:R-:W-:-:S07]  /*03d0*/  FSEL R9, R8, 1, P1 ;  /* 0x3f80000008097808 */ /* 0x000fce0000800000 */
[----:B------:R-:W1:Y:S01]  /*03e0*/  MUFU.RCP R15, R15 ;  /* 0x0000000f000f7308 */ /* 0x000e620000001000 */
[----:B------:R-:W-:Y:S01]  /*03f0*/  FSEL R8, R8, 1, P2 ;  /* 0x3f80000008087808 */ /* 0x000fe20001000000 */
[----:B------:R-:W-:Y:S01]  /*0400*/  @!P3 FMUL R9, R9, 16777216 ;  /* 0x4b8000000909b820 */ /* 0x000fe20000400000 */
[----:B--2---:R-:W-:Y:S01]  /*0410*/  FADD R2, R13, R2 ;  /* 0x000000020d027221 */ /* 0x004fe20000000000 */
[----:B----4-:R-:W-:Y:S02]  /*0420*/  FADD R3, R10, R3 ;  /* 0x000000030a037221 */ /* 0x010fe40000000000 */
[----:B------:R-:W-:Y:S01]  /*0430*/  @!P4 FMUL R8, R8, 16777216 ;  /* 0x4b8000000808c820 */ /* 0x000fe20000400000 */
[----:B0-----:R-:W-:Y:S01]  /*0440*/  FMUL R14, R14, R9 ;  /* 0x000000090e0e7220 */ /* 0x001fe20000400000 */
[----:B-----5:R-:W-:Y:S01]  /*0450*/  FADD R11, R2, -R11 ;  /* 0x8000000b020b7221 */ /* 0x020fe20000000000 */
[----:B------:R-:W-:Y:S01]  /*0460*/  FADD R12, R3, -R12 ;  /* 0x8000000c030c7221 */ /* 0x000fe20000000000 */
[----:B-1----:R-:W-:-:S02]  /*0470*/  FMUL R9, R15, R8 ;  /* 0x000000080f097220 */ /* 0x002fc40000400000 */
[----:B------:R-:W-:Y:S02]  /*0480*/  FMUL R14, R11, R14 ;  /* 0x0000000e0b0e7220 */ /* 0x000fe40000400000 */
[----:B------:R-:W-:Y:S02]  /*0490*/  FMUL R9, R12, R9 ;  /* 0x000000090c097220 */ /* 0x000fe40000400000 */
[----:B------:R-:W-:Y:S02]  /*04a0*/  FFMA R14, R14, R20, R19 ;  /* 0x000000140e0e7223 */ /* 0x000fe40000000013 */
[----:B------:R-:W-:Y:S01]  /*04b0*/  FFMA R9, R9, R21, R18 ;  /* 0x0000001509097223 */ /* 0x000fe20000000012 */
[----:B------:R0:W-:Y:S02]  /*04c0*/  @!P0 STG.E.64 desc[UR4][R4.64], R2 ;  /* 0x0000000204008986 */ /* 0x0001e4000c101b04 */
[----:B------:R-:W-:Y:S02]  /*04d0*/  FSETP.GEU.AND P1, PT, R14, RZ, PT ;  /* 0x000000ff0e00720b */ /* 0x000fe40003f2e000 */
[----:B------:R-:W-:-:S02]  /*04e0*/  FSETP.GEU.AND P2, PT, R9, RZ, PT ;  /* 0x000000ff0900720b */ /* 0x000fc40003f4e000 */
[----:B------:R-:W-:Y:S02]  /*04f0*/  FSEL R8, R14, RZ, P1 ;  /* 0x000000ff0e087208 */ /* 0x000fe40000800000 */
[----:B------:R-:W-:Y:S01]  /*0500*/  FSEL R9, R9, RZ, P2 ;  /* 0x000000ff09097208 */ /* 0x000fe20001000000 */
[----:B0-----:R-:W-:Y:S08]  /*0510*/  @P0 EXIT ;  /* 0x000000000000094d */ /* 0x001ff00003800000 */
[----:B------:R-:W-:Y:S01]  /*0520*/  STG.E.64 desc[UR4][R6.64], R8 ;  /* 0x0000000806007986 */ /* 0x000fe2000c101b04 */
[----:B------:R-:W-:Y:S05]  /*0530*/  EXIT ;  /* 0x000000000000794d */ /* 0x000fea0003800000 */
.L_x_0:
[----:B------:R-:W-:-:S00]  /*0540*/  BRA `(.L_x_0) ;  /* 0xfffffffc00fc7947 */ /* 0x000fc0000383ffff */
[----:B------:R-:W-:-:S00]  /*0550*/  NOP ;  /* 0x0000000000007918 */ /* 0x000fc00000000000 */
        /* <DEDUP_REMOVED lines=10> */
.L_x_1:


//--------------------- .nv.global.init           --------------------------
	.section	.nv.global.init,"aw",@progbits
.nv.global.init:
	.type		_$_str,@object
	.size		_$_str,(_$_str_$_2 - _$_str)
_$_str:
        /*0000*/ 	.byte	0x5f, 0x5f, 0x43, 0x55, 0x44, 0x41, 0x5f, 0x46, 0x54, 0x5a, 0x00
	.type		_$_str_$_2,@object
	.size		_$_str_$_2,(.L_1 - _$_str_$_2)
_$_str_$_2:
        /*000b*/ 	.byte	0x5f, 0x5f, 0x43, 0x55, 0x44, 0x41, 0x5f, 0x50, 0x52, 0x45, 0x43, 0x5f, 0x53, 0x51, 0x52, 0x54
        /*001b*/ 	.byte	0x00
.L_1:


//--------------------- .nv.constant0.triton_poi_fused__native_batch_norm_legit_no_training_convolution_relu_1 --------------------------
	.section	.nv.constant0.triton_poi_fused__native_batch_norm_legit_no_training_convolution_relu_1,"a",@progbits
	.sectionflags	@""
	.align	4
.nv.constant0.triton_poi_fused__native_batch_norm_legit_no_training_convolution_relu_1:
	.zero		588
